//
// Generated by NVIDIA NVVM Compiler
//
// Compiler Build ID: CL-36424714
// Cuda compilation tools, release 13.0, V13.0.88
// Based on NVVM 20.0.0
//

.version 9.0
.target sm_100
.address_size 64

	// .globl	_Z16prime_number_gpuv
.extern .func  (.param .b32 func_retval0) vprintf
(
	.param .b64 vprintf_param_0,
	.param .b64 vprintf_param_1
)
;
.global .align 1 .b8 $str[5] = {37, 100, 32, 32};

.visible .entry _Z16prime_number_gpuv()
{
	.local .align 8 .b8 	__local_depot0[8];
	.reg .b64 	%SP;
	.reg .b64 	%SPL;
	.reg .pred 	%p<5>;
	.reg .b32 	%r<9>;
	.reg .b64 	%rd<5>;

	mov.u64 	%SPL, __local_depot0;
	cvta.local.u64 	%SP, %SPL;
	mov.u32 	%r1, %tid.x;
	setp.lt.u32 	%p1, %r1, 3;
	@%p1 bra 	$L__BB0_4;
	mov.b32 	%r8, 2;
	bra.uni 	$L__BB0_3;
$L__BB0_2:
	add.s32 	%r8, %r8, 1;
	setp.eq.s32 	%p3, %r8, %r1;
	@%p3 bra 	$L__BB0_4;
$L__BB0_3:
	rem.u32 	%r5, %r1, %r8;
	setp.eq.s32 	%p2, %r5, 0;
	@%p2 bra 	$L__BB0_6;
	bra.uni 	$L__BB0_2;
$L__BB0_4:
	setp.lt.u32 	%p4, %r1, 2;
	@%p4 bra 	$L__BB0_6;
	add.u64 	%rd1, %SP, 0;
	add.u64 	%rd2, %SPL, 0;
	st.local.u32 	[%rd2], %r1;
	mov.u64 	%rd3, $str;
	cvta.global.u64 	%rd4, %rd3;
	{ // callseq 0, 0
	.param .b64 param0;
	st.param.b64 	[param0], %rd4;
	.param .b64 param1;
	st.param.b64 	[param1], %rd1;
	.param .b32 retval0;
	call.uni (retval0), 
	vprintf, 
	(
	param0, 
	param1
	);
	ld.param.b32 	%r6, [retval0];
	} // callseq 0
$L__BB0_6:
	ret;

}


// ===== COMPILED SASS (sm_100) =====

	.target	sm_100

	.elftype	@"ET_EXEC"


//--------------------- .note.nv.tkinfo           --------------------------
	.section	.note.nv.tkinfo,"",@"SHT_NOTE"
	.sectionflags	@"SHF_NOTE_NV_TKINFO"
	.tkinfo
        /*0018*/ 	.word	0x00000002
        /*0030*/ 	.string	""
        /*0030*/ 	.string	"ptxas"
        /*0030*/ 	.string	"Cuda compilation tools, release 13.0, V13.0.88"
        /*0030*/ 	.string	"Build cuda_13.0.r13.0/compiler.36424714_0"
        /*0030*/ 	.string	"-arch sm_100 -m 64 "



//--------------------- .note.nv.cuinfo           --------------------------
	.section	.note.nv.cuinfo,"",@"SHT_NOTE"
	.sectionflags	@"SHF_NOTE_NV_CUINFO"
        /*0018*/ 	.short	0x0002
        /*001a*/ 	.short	0x0064
        /*001c*/ 	.short	0x0082
	.zero		2


//--------------------- .nv.info                  --------------------------
	.section	.nv.info,"",@"SHT_CUDA_INFO"
	.align	4


	//----- nvinfo : EIATTR_REGCOUNT
	.align		4
        /*0000*/ 	.byte	0x04, 0x2f
        /*0002*/ 	.short	(.L_2 - .L_1)
	.align		4
.L_1:
        /*0004*/ 	.word	index@(_Z16prime_number_gpuv)
        /*0008*/ 	.word	0x00000018


	//----- nvinfo : EIATTR_FRAME_SIZE
	.align		4
.L_2:
        /*000c*/ 	.byte	0x04, 0x11
        /*000e*/ 	.short	(.L_4 - .L_3)
	.align		4
.L_3:
        /*0010*/ 	.word	index@(_Z16prime_number_gpuv)
        /*0014*/ 	.word	0x00000008


	//----- nvinfo : EIATTR_MIN_STACK_SIZE
	.align		4
.L_4:
        /*0018*/ 	.byte	0x04, 0x12
        /*001a*/ 	.short	(.L_6 - .L_5)
	.align		4
.L_5:
        /*001c*/ 	.word	index@(_Z16prime_number_gpuv)
        /*0020*/ 	.word	0x00000008
.L_6:


//--------------------- .nv.compat                --------------------------
	.section	.nv.compat,"",@"SHT_CUDA_COMPAT_INFO"
	.align	4
        /*0000*/ 	.byte	0x02, 0x09, 0x00, 0x00, 0x02, 0x02, 0x01, 0x00, 0x02, 0x05, 0x05, 0x00, 0x03, 0x07, 0x01, 0x01
        /*0010*/ 	.byte	0x02, 0x03, 0x00, 0x00, 0x02, 0x06, 0x01, 0x00, 0x04, 0x0b, 0x08, 0x00, 0x09, 0x00, 0x00, 0x00
        /*0020*/ 	.byte	0x00, 0x00, 0x00, 0x00


//--------------------- .nv.info._Z16prime_number_gpuv --------------------------
	.section	.nv.info._Z16prime_number_gpuv,"",@"SHT_CUDA_INFO"
	.sectionflags	@""
	.align	4


	//----- nvinfo : EIATTR_CUDA_API_VERSION
	.align		4
        /*0000*/ 	.byte	0x04, 0x37
        /*0002*/ 	.short	(.L_8 - .L_7)
.L_7:
        /*0004*/ 	.word	0x00000082


	//----- nvinfo : EIATTR_SPARSE_MMA_MASK
	.align		4
.L_8:
        /*0008*/ 	.byte	0x03, 0x50
        /*000a*/ 	.short	0x0000


	//----- nvinfo : EIATTR_MAXREG_COUNT
	.align		4
        /*000c*/ 	.byte	0x03, 0x1b
        /*000e*/ 	.short	0x00ff


	//----- nvinfo : EIATTR_EXTERNS
	.align		4
        /*0010*/ 	.byte	0x04, 0x0f
        /*0012*/ 	.short	(.L_10 - .L_9)


	//   ....[0]....
	.align		4
.L_9:
        /*0014*/ 	.word	index@(vprintf)


	//----- nvinfo : EIATTR_MERCURY_ISA_VERSION
	.align		4
.L_10:
        /*0018*/ 	.byte	0x03, 0x5f
        /*001a*/ 	.short	0x0101


	//----- nvinfo : EIATTR_VRC_CTA_INIT_COUNT
	.align		4
        /*001c*/ 	.byte	0x02, 0x4a
	.zero		1
	.zero		1


	//----- nvinfo : EIATTR_SYSCALL_OFFSETS
	.align		4
        /*0020*/ 	.byte	0x04, 0x46
        /*0022*/ 	.short	(.L_12 - .L_11)


	//   ....[0]....
.L_11:
        /*0024*/ 	.word	0x000002b0


	//----- nvinfo : EIATTR_EXIT_INSTR_OFFSETS
	.align		4
.L_12:
        /*0028*/ 	.byte	0x04, 0x1c
        /*002a*/ 	.short	(.L_14 - .L_13)


	//   ....[0]....
.L_13:
        /*002c*/ 	.word	0x000001d0


	//   ....[1]....
        /*0030*/ 	.word	0x00000230


	//   ....[2]....
        /*0034*/ 	.word	0x000002c0


	//----- nvinfo : EIATTR_CRS_STACK_SIZE
	.align		4
.L_14:
        /*0038*/ 	.byte	0x04, 0x1e
        /*003a*/ 	.short	(.L_16 - .L_15)
.L_15:
        /*003c*/ 	.word	0x00000000


	//----- nvinfo : EIATTR_SW_WAR
	.align		4
.L_16:
        /*0040*/ 	.byte	0x04, 0x36
        /*0042*/ 	.short	(.L_18 - .L_17)
.L_17:
        /*0044*/ 	.word	0x00000008
.L_18:


//--------------------- .nv.callgraph             --------------------------
	.section	.nv.callgraph,"",@"SHT_CUDA_CALLGRAPH"
	.align	4
	.sectionentsize	8
	.align		4
        /*0000*/ 	.word	0x00000000
	.align		4
        /*0004*/ 	.word	0xffffffff
	.align		4
        /*0008*/ 	.word	index@(_Z16prime_number_gpuv)
	.align		4
        /*000c*/ 	.word	index@(vprintf)
	.align		4
        /*0010*/ 	.word	0x00000000
	.align		4
        /*0014*/ 	.word	0xfffffffe
	.align		4
        /*0018*/ 	.word	0x00000000
	.align		4
        /*001c*/ 	.word	0xfffffffd
	.align		4
        /*0020*/ 	.word	0x00000000
	.align		4
        /*0024*/ 	.word	0xfffffffc


//--------------------- .nv.constant4             --------------------------
	.section	.nv.constant4,"a",@progbits
	.align	8
	.align		8
.nv.constant4:
        /*0000*/ 	.dword	vprintf
	.align		8
        /*0008*/ 	.dword	$str


//--------------------- .text._Z16prime_number_gpuv --------------------------
	.section	.text._Z16prime_number_gpuv,"ax",@progbits
	.align	128
        .global         _Z16prime_number_gpuv
        .type           _Z16prime_number_gpuv,@function
        .size           _Z16prime_number_gpuv,(.L_x_5 - _Z16prime_number_gpuv)
        .other          _Z16prime_number_gpuv,@"STO_CUDA_ENTRY STV_DEFAULT"
_Z16prime_number_gpuv:
.text._Z16prime_number_gpuv:
[----:B------:R-:W0:Y:S01]  /*0000*/  LDC R1, c[0x0][0x37c] ;  /* 0x0000df00ff017b82 */ /* 0x000e220000000800 */
[----:B------:R-:W1:Y:S01]  /*0010*/  S2R R8, SR_TID.X ;  /* 0x0000000000087919 */ /* 0x000e620000002100 */
[----:B------:R-:W2:Y:S01]  /*0020*/  LDCU UR4, c[0x0][0x2f8] ;  /* 0x00005f00ff0477ac */ /* 0x000ea20008000800 */
[----:B0-----:R-:W-:Y:S01]  /*0030*/  VIADD R1, R1, 0xfffffff8 ;  /* 0xfffffff801017836 */ /* 0x001fe20000000000 */
[----:B------:R-:W-:Y:S01]  /*0040*/  BSSY.RECONVERGENT B0, `(.L_x_0) ;  /* 0x000001d000007945 */ /* 0x000fe20003800200 */
[----:B------:R-:W0:Y:S03]  /*0050*/  LDCU UR5, c[0x0][0x2fc] ;  /* 0x00005f80ff0577ac */ /* 0x000e260008000800 */
[----:B--2---:R-:W-:-:S05]  /*0060*/  IADD3 R6, P1, PT, R1, UR4, RZ ;  /* 0x0000000401067c10 */ /* 0x004fca000ff3e0ff */
[----:B0-----:R-:W-:Y:S01]  /*0070*/  IMAD.X R7, RZ, RZ, UR5, P1 ;  /* 0x00000005ff077e24 */ /* 0x001fe200088e06ff */
[----:B-1----:R-:W-:-:S13]  /*0080*/  ISETP.GE.U32.AND P0, PT, R8, 0x3, PT ;  /* 0x000000030800780c */ /* 0x002fda0003f06070 */
[----:B------:R-:W-:Y:S05]  /*0090*/  @!P0 BRA `(.L_x_1) ;  /* 0x00000000005c8947 */ /* 0x000fea0003800000 */
[----:B------:R-:W-:-:S07]  /*00a0*/  IMAD.MOV.U32 R5, RZ, RZ, 0x2 ;  /* 0x00000002ff057424 */ /* 0x000fce00078e00ff */
.L_x_2:
[----:B------:R-:W0:Y:S01]  /*00b0*/  I2F.U32.RP R0, R5 ;  /* 0x0000000500007306 */ /* 0x000e220000209000 */
[----:B------:R-:W-:-:S07]  /*00c0*/  ISETP.NE.U32.AND P1, PT, R5, RZ, PT ;  /* 0x000000ff0500720c */ /* 0x000fce0003f25070 */
[----:B0-----:R-:W0:Y:S02]  /*00d0*/  MUFU.RCP R0, R0 ;  /* 0x0000000000007308 */ /* 0x001e240000001000 */
[----:B0-----:R-:W-:-:S06]  /*00e0*/  IADD3 R2, PT, PT, R0, 0xffffffe, RZ ;  /* 0x0ffffffe00027810 */ /* 0x001fcc0007ffe0ff */
[----:B------:R0:W1:Y:S02]  /*00f0*/  F2I.FTZ.U32.TRUNC.NTZ R3, R2 ;  /* 0x0000000200037305 */ /* 0x000064000021f000 */
[----:B0-----:R-:W-:Y:S02]  /*0100*/  IMAD.MOV.U32 R2, RZ, RZ, RZ ;  /* 0x000000ffff027224 */ /* 0x001fe400078e00ff */
[----:B-1----:R-:W-:-:S04]  /*0110*/  IMAD.MOV R4, RZ, RZ, -R3 ;  /* 0x000000ffff047224 */ /* 0x002fc800078e0a03 */
[----:B------:R-:W-:-:S04]  /*0120*/  IMAD R9, R4, R5, RZ ;  /* 0x0000000504097224 */ /* 0x000fc800078e02ff */
[----:B------:R-:W-:-:S06]  /*0130*/  IMAD.HI.U32 R3, R3, R9, R2 ;  /* 0x0000000903037227 */ /* 0x000fcc00078e0002 */
[----:B------:R-:W-:-:S05]  /*0140*/  IMAD.HI.U32 R3, R3, R8, RZ ;  /* 0x0000000803037227 */ /* 0x000fca00078e00ff */
[----:B------:R-:W-:-:S05]  /*0150*/  IADD3 R3, PT, PT, -R3, RZ, RZ ;  /* 0x000000ff03037210 */ /* 0x000fca0007ffe1ff */
[----:B------:R-:W-:-:S05]  /*0160*/  IMAD R4, R5, R3, R8 ;  /* 0x0000000305047224 */ /* 0x000fca00078e0208 */
[----:B------:R-:W-:-:S13]  /*0170*/  ISETP.GE.U32.AND P0, PT, R4, R5, PT ;  /* 0x000000050400720c */ /* 0x000fda0003f06070 */
[----:B------:R-:W-:-:S05]  /*0180*/  @P0 IMAD.IADD R4, R4, 0x1, -R5 ;  /* 0x0000000104040824 */ /* 0x000fca00078e0a05 */
[----:B------:R-:W-:-:S13]  /*0190*/  ISETP.GE.U32.AND P0, PT, R4, R5, PT ;  /* 0x000000050400720c */ /* 0x000fda0003f06070 */
[----:B------:R-:W-:Y:S01]  /*01a0*/  @P0 IMAD.IADD R4, R4, 0x1, -R5 ;  /* 0x0000000104040824 */ /* 0x000fe200078e0a05 */
[----:B------:R-:W-:-:S04]  /*01b0*/  @!P1 LOP3.LUT R4, RZ, R5, RZ, 0x33, !PT ;  /* 0x00000005ff049212 */ /* 0x000fc800078e33ff */
[----:B------:R-:W-:-:S13]  /*01c0*/  ISETP.NE.AND P0, PT, R4, RZ, PT ;  /* 0x000000ff0400720c */ /* 0x000fda0003f05270 */
[----:B------:R-:W-:Y:S05]  /*01d0*/  @!P0 EXIT ;  /* 0x000000000000894d */ /* 0x000fea0003800000 */
[----:B------:R-:W-:-:S04]  /*01e0*/  IADD3 R5, PT, PT, R5, 0x1, RZ ;  /* 0x0000000105057810 */ /* 0x000fc80007ffe0ff */
[----:B------:R-:W-:-:S13]  /*01f0*/  ISETP.NE.AND P0, PT, R5, R8, PT ;  /* 0x000000080500720c */ /* 0x000fda0003f05270 */
[----:B------:R-:W-:Y:S05]  /*0200*/  @P0 BRA `(.L_x_2) ;  /* 0xfffffffc00a80947 */ /* 0x000fea000383ffff */
.L_x_1:
[----:B------:R-:W-:Y:S05]  /*0210*/  BSYNC.RECONVERGENT B0 ;  /* 0x0000000000007941 */ /* 0x000fea0003800200 */
.L_x_0:
[----:B------:R-:W-:-:S13]  /*0220*/  ISETP.GE.U32.AND P0, PT, R8, 0x2, PT ;  /* 0x000000020800780c */ /* 0x000fda0003f06070 */
[----:B------:R-:W-:Y:S05]  /*0230*/  @!P0 EXIT ;  /* 0x000000000000894d */ /* 0x000fea0003800000 */
[----:B------:R-:W-:Y:S01]  /*0240*/  MOV R0, 0x0 ;  /* 0x0000000000007802 */ /* 0x000fe20000000f00 */
[----:B------:R0:W-:Y:S01]  /*0250*/  STL [R1], R8 ;  /* 0x0000000801007387 */ /* 0x0001e20000100800 */
[----:B------:R-:W1:Y:S02]  /*0260*/  LDCU.64 UR4, c[0x4][0x8] ;  /* 0x01000100ff0477ac */ /* 0x000e640008000a00 */
[----:B------:R0:W2:Y:S01]  /*0270*/  LDC.64 R2, c[0x4][R0] ;  /* 0x0100000000027b82 */ /* 0x0000a20000000a00 */
[----:B-1----:R-:W-:Y:S01]  /*0280*/  IMAD.U32 R4, RZ, RZ, UR4 ;  /* 0x00000004ff047e24 */ /* 0x002fe2000f8e00ff */
[----:B0-----:R-:W-:-:S07]  /*0290*/  MOV R5, UR5 ;  /* 0x0000000500057c02 */ /* 0x001fce0008000f00 */
[----:B------:R-:W-:-:S07]  /*02a0*/  LEPC R20, `(.L_x_3) ;  /* 0x000000001014794e */ /* 0x000fce0000000000 */
[----:B--2---:R-:W-:Y:S05]  /*02b0*/  CALL.ABS.NOINC R2 ;  /* 0x0000000002007343 */ /* 0x004fea0003c00000 */
.L_x_3:
[----:B------:R-:W-:Y:S05]  /*02c0*/  EXIT ;  /* 0x000000000000794d */ /* 0x000fea0003800000 */
.L_x_4:
[----:B------:R-:W-:-:S00]  /*02d0*/  BRA `(.L_x_4) ;  /* 0xfffffffc00fc7947 */ /* 0x000fc0000383ffff */
[----:B------:R-:W-:-:S00]  /*02e0*/  NOP ;  /* 0x0000000000007918 */ /* 0x000fc00000000000 */
        /* <DEDUP_REMOVED lines=9> */
.L_x_5:


//--------------------- .nv.global.init           --------------------------
	.section	.nv.global.init,"aw",@progbits
.nv.global.init:
	.type		$str,@object
	.size		$str,(.L_0 - $str)
$str:
        /*0000*/ 	.byte	0x25, 0x64, 0x20, 0x20, 0x00
.L_0:


//--------------------- .nv.shared.reserved.0     --------------------------
	.section	.nv.shared.reserved.0,"aw",@nobits
	.weak		__nv_reservedSMEM_offset_0_alias
	.size		__nv_reservedSMEM_offset_0_alias, 0, 64
	.other		__nv_reservedSMEM_offset_0_alias,@"STO_CUDA_RESERVED_SHARED STV_DEFAULT"
__nv_reservedSMEM_offset_0_alias:
	.zero		0
	.zero		64


//--------------------- .nv.constant0._Z16prime_number_gpuv --------------------------
	.section	.nv.constant0._Z16prime_number_gpuv,"a",@progbits
	.sectionflags	@""
	.align	4
.nv.constant0._Z16prime_number_gpuv:
	.zero		896


//--------------------- SYMBOLS --------------------------

	.type		.nv.reservedSmem.offset0,@object
	.size		.nv.reservedSmem.offset0,0x4
	.type		vprintf,@function
